	.headerflags	@"EF_CUDA_TEXMODE_UNIFIED EF_CUDA_64BIT_ADDRESS EF_CUDA_SM80 EF_CUDA_VIRTUAL_SM(EF_CUDA_SM80)"
	.elftype	@"ET_EXEC"


//--------------------- .nv.info                  --------------------------
	.section	.nv.info,"",@"SHT_CUDA_INFO"
	.align	4


	//----- nvinfo : EIATTR_REGCOUNT
	.align		4
        /*0000*/ 	.byte	0x04, 0x2f
        /*0002*/ 	.short	(.L_3 - .L_2)
	.align		4
.L_2:
        /*0004*/ 	.word	index@(_rms_norm_fwd_fused)
        /*0008*/ 	.word	0x00000020


	//----- nvinfo : EIATTR_FRAME_SIZE
	.align		4
.L_3:
        /*000c*/ 	.byte	0x04, 0x11
        /*000e*/ 	.short	(.L_5 - .L_4)
	.align		4
.L_4:
        /*0010*/ 	.word	index@(_rms_norm_fwd_fused)
        /*0014*/ 	.word	0x00000000


	//----- nvinfo : EIATTR_MIN_STACK_SIZE
	.align		4
.L_5:
        /*0018*/ 	.byte	0x04, 0x12
        /*001a*/ 	.short	(.L_7 - .L_6)
	.align		4
.L_6:
        /*001c*/ 	.word	index@(_rms_norm_fwd_fused)
        /*0020*/ 	.word	0x00000000
.L_7:


//--------------------- .nv.info._rms_norm_fwd_fused --------------------------
	.section	.nv.info._rms_norm_fwd_fused,"",@"SHT_CUDA_INFO"
	.sectionflags	@""
	.align	4


	//----- nvinfo : EIATTR_CUDA_API_VERSION
	.align		4
        /*0000*/ 	.byte	0x04, 0x37
        /*0002*/ 	.short	(.L_9 - .L_8)
.L_8:
        /*0004*/ 	.word	0x00000080


	//----- nvinfo : EIATTR_SW2861232_WAR
	.align		4
.L_9:
        /*0008*/ 	.byte	0x01, 0x35
	.zero		2


	//----- nvinfo : EIATTR_PARAM_CBANK
	.align		4
        /*000c*/ 	.byte	0x04, 0x0a
        /*000e*/ 	.short	(.L_11 - .L_10)
	.align		4
.L_10:
        /*0010*/ 	.word	index@(.nv.constant0._rms_norm_fwd_fused)
        /*0014*/ 	.short	0x0160
        /*0016*/ 	.short	0x0038


	//----- nvinfo : EIATTR_CBANK_PARAM_SIZE
	.align		4
.L_11:
        /*0018*/ 	.byte	0x03, 0x19
        /*001a*/ 	.short	0x0038


	//----- nvinfo : EIATTR_KPARAM_INFO
	.align		4
        /*001c*/ 	.byte	0x04, 0x17
        /*001e*/ 	.short	(.L_13 - .L_12)
.L_12:
        /*0020*/ 	.word	0x00000000
        /*0024*/ 	.short	0x0007
        /*0026*/ 	.short	0x0030
        /*0028*/ 	.byte	0x00, 0xf4, 0x21, 0x00


	//----- nvinfo : EIATTR_KPARAM_INFO
	.align		4
.L_13:
        /*002c*/ 	.byte	0x04, 0x17
        /*002e*/ 	.short	(.L_15 - .L_14)
.L_14:
        /*0030*/ 	.word	0x00000000
        /*0034*/ 	.short	0x0006
        /*0036*/ 	.short	0x002c
        /*0038*/ 	.byte	0x00, 0xf0, 0x11, 0x00


	//----- nvinfo : EIATTR_KPARAM_INFO
	.align		4
.L_15:
        /*003c*/ 	.byte	0x04, 0x17
        /*003e*/ 	.short	(.L_17 - .L_16)
.L_16:
        /*0040*/ 	.word	0x00000000
        /*0044*/ 	.short	0x0005
        /*0046*/ 	.short	0x0028
        /*0048*/ 	.byte	0x00, 0xf0, 0x11, 0x00


	//----- nvinfo : EIATTR_KPARAM_INFO
	.align		4
.L_17:
        /*004c*/ 	.byte	0x04, 0x17
        /*004e*/ 	.short	(.L_19 - .L_18)
.L_18:
        /*0050*/ 	.word	0x00000000
        /*0054*/ 	.short	0x0004
        /*0056*/ 	.short	0x0020
        /*0058*/ 	.byte	0x00, 0xf4, 0x21, 0x00


	//----- nvinfo : EIATTR_KPARAM_INFO
	.align		4
.L_19:
        /*005c*/ 	.byte	0x04, 0x17
        /*005e*/ 	.short	(.L_21 - .L_20)
.L_20:
        /*0060*/ 	.word	0x00000000
        /*0064*/ 	.short	0x0003
        /*0066*/ 	.short	0x0018
        /*0068*/ 	.byte	0x00, 0xf4, 0x21, 0x00


	//----- nvinfo : EIATTR_KPARAM_INFO
	.align		4
.L_21:
        /*006c*/ 	.byte	0x04, 0x17
        /*006e*/ 	.short	(.L_23 - .L_22)
.L_22:
        /*0070*/ 	.word	0x00000000
        /*0074*/ 	.short	0x0002
        /*0076*/ 	.short	0x0010
        /*0078*/ 	.byte	0x00, 0xf4, 0x21, 0x00


	//----- nvinfo : EIATTR_KPARAM_INFO
	.align		4
.L_23:
        /*007c*/ 	.byte	0x04, 0x17
        /*007e*/ 	.short	(.L_25 - .L_24)
.L_24:
        /*0080*/ 	.word	0x00000000
        /*0084*/ 	.short	0x0001
        /*0086*/ 	.short	0x0008
        /*0088*/ 	.byte	0x00, 0xf4, 0x21, 0x00


	//----- nvinfo : EIATTR_KPARAM_INFO
	.align		4
.L_25:
        /*008c*/ 	.byte	0x04, 0x17
        /*008e*/ 	.short	(.L_27 - .L_26)
.L_26:
        /*0090*/ 	.word	0x00000000
        /*0094*/ 	.short	0x0000
        /*0096*/ 	.short	0x0000
        /*0098*/ 	.byte	0x00, 0xf4, 0x21, 0x00


	//----- nvinfo : EIATTR_MAXREG_COUNT
	.align		4
.L_27:
        /*009c*/ 	.byte	0x03, 0x1b
        /*009e*/ 	.short	0x00ff


	//----- nvinfo : EIATTR_COOP_GROUP_MASK_REGIDS
	.align		4
        /*00a0*/ 	.byte	0x04, 0x29
        /*00a2*/ 	.short	(.L_29 - .L_28)


	//   ....[0]....
.L_28:
        /*00a4*/ 	.word	0xffffffff


	//   ....[1]....
        /*00a8*/ 	.word	0xffffffff


	//   ....[2]....
        /*00ac*/ 	.word	0xffffffff


	//   ....[3]....
        /*00b0*/ 	.word	0xffffffff


	//   ....[4]....
        /*00b4*/ 	.word	0xffffffff


	//   ....[5]....
        /*00b8*/ 	.word	0xffffffff


	//   ....[6]....
        /*00bc*/ 	.word	0xffffffff


	//   ....[7]....
        /*00c0*/ 	.word	0xffffffff


	//   ....[8]....
        /*00c4*/ 	.word	0xffffffff


	//   ....[9]....
        /*00c8*/ 	.word	0xffffffff


	//   ....[10]....
        /*00cc*/ 	.word	0xffffffff


	//   ....[11]....
        /*00d0*/ 	.word	0xffffffff


	//   ....[12]....
        /*00d4*/ 	.word	0xffffffff


	//   ....[13]....
        /*00d8*/ 	.word	0xffffffff


	//   ....[14]....
        /*00dc*/ 	.word	0xffffffff


	//   ....[15]....
        /*00e0*/ 	.word	0xffffffff


	//----- nvinfo : EIATTR_COOP_GROUP_INSTR_OFFSETS
	.align		4
.L_29:
        /*00e4*/ 	.byte	0x04, 0x28
        /*00e6*/ 	.short	(.L_31 - .L_30)


	//   ....[0]....
.L_30:
        /*00e8*/ 	.word	0x000005c0


	//   ....[1]....
        /*00ec*/ 	.word	0x00000690


	//   ....[2]....
        /*00f0*/ 	.word	0x000006c0


	//   ....[3]....
        /*00f4*/ 	.word	0x000006e0


	//   ....[4]....
        /*00f8*/ 	.word	0x00000700


	//   ....[5]....
        /*00fc*/ 	.word	0x00000750


	//   ....[6]....
        /*0100*/ 	.word	0x00000770


	//   ....[7]....
        /*0104*/ 	.word	0x000007a0


	//   ....[8]....
        /*0108*/ 	.word	0x00000fb0


	//   ....[9]....
        /*010c*/ 	.word	0x00000fd0


	//   ....[10]....
        /*0110*/ 	.word	0x00000ff0


	//   ....[11]....
        /*0114*/ 	.word	0x00001010


	//   ....[12]....
        /*0118*/ 	.word	0x00001030


	//   ....[13]....
        /*011c*/ 	.word	0x000010d0


	//   ....[14]....
        /*0120*/ 	.word	0x00001100


	//   ....[15]....
        /*0124*/ 	.word	0x00001120


	//----- nvinfo : EIATTR_EXIT_INSTR_OFFSETS
	.align		4
.L_31:
        /*0128*/ 	.byte	0x04, 0x1c
        /*012a*/ 	.short	(.L_33 - .L_32)


	//   ....[0]....
.L_32:
        /*012c*/ 	.word	0x000012d0


	//   ....[1]....
        /*0130*/ 	.word	0x00001b10


	//----- nvinfo : EIATTR_REQNTID
	.align		4
.L_33:
        /*0134*/ 	.byte	0x04, 0x10
        /*0136*/ 	.short	(.L_35 - .L_34)
.L_34:
        /*0138*/ 	.word	0x00000100
        /*013c*/ 	.word	0x00000001
        /*0140*/ 	.word	0x00000001
.L_35:


//--------------------- .nv.callgraph             --------------------------
	.section	.nv.callgraph,"",@"SHT_CUDA_CALLGRAPH"
	.align	4
	.sectionentsize	8
	.align		4
        /*0000*/ 	.word	0x00000000
	.align		4
        /*0004*/ 	.word	0xffffffff
	.align		4
        /*0008*/ 	.word	0x00000000
	.align		4
        /*000c*/ 	.word	0xfffffffe
	.align		4
        /*0010*/ 	.word	0x00000000
	.align		4
        /*0014*/ 	.word	0xfffffffd
	.align		4
        /*0018*/ 	.word	0x00000000
	.align		4
        /*001c*/ 	.word	0xfffffffc


//--------------------- .nv.rel.action            --------------------------
	.section	.nv.rel.action,"",@"SHT_CUDA_RELOCINFO"
	.align	8
	.sectionentsize	8
        /*0000*/ 	.byte	0x73, 0x00, 0x00, 0x00, 0x00, 0x00, 0x00, 0x00, 0x00, 0x00, 0x00, 0x11, 0x25, 0x00, 0x05, 0x36


//--------------------- .nv.constant4             --------------------------
	.section	.nv.constant4,"a",@progbits
	.align	8
	.align		8
.nv.constant4:
        /*0000*/ 	.dword	_$_str
	.align		8
        /*0008*/ 	.dword	_$_str_$_2


//--------------------- .nv.constant0._rms_norm_fwd_fused --------------------------
	.section	.nv.constant0._rms_norm_fwd_fused,"a",@progbits
	.sectionflags	@""
	.align	4
.nv.constant0._rms_norm_fwd_fused:
	.zero		408


//--------------------- .text._rms_norm_fwd_fused --------------------------
	.section	.text._rms_norm_fwd_fused,"ax",@progbits
	.sectionflags	@"SHF_BARRIERS=1"
	.sectioninfo	@"SHI_REGISTERS=32"
	.align	128
        .global         _rms_norm_fwd_fused
        .type           _rms_norm_fwd_fused,@function
        .size           _rms_norm_fwd_fused,(.L_x_6 - _rms_norm_fwd_fused)
        .other          _rms_norm_fwd_fused,@"STO_CUDA_ENTRY STV_DEFAULT"
_rms_norm_fwd_fused:
.text._rms_norm_fwd_fused:
[----:B------:R-:W-:Y:S02]  /*0000*/  MOV R1, c[0x0][0x28] ;  /* 0x00000a0000017a02 */ /* 0x000fe40000000f00 */
[----:B------:R-:W0:Y:S01]  /*0010*/  S2UR UR11, SR_CTAID.X ;  /* 0x00000000000b79c3 */ /* 0x000e220000002500 */
[----:B------:R-:W1:Y:S01]  /*0020*/  S2R R0, SR_TID.X ;  /* 0x0000000000007919 */ /* 0x000e620000002100 */
[----:B------:R-:W-:Y:S01]  /*0030*/  MOV R2, c[0x0][0x18c] ;  /* 0x0000630000027a02 */ /* 0x000fe20000000f00 */
[----:B------:R-:W-:Y:S01]  /*0040*/  ULDC UR10, c[0x0][0x188] ;  /* 0x00006200000a7ab9 */ /* 0x000fe20000000800 */
[----:B------:R-:W-:Y:S01]  /*0050*/  HFMA2.MMA R25, -RZ, RZ, 0, 0 ;  /* 0x00000000ff197435 */ /* 0x000fe200000001ff */
[----:B------:R-:W-:Y:S01]  /*0060*/  UMOV UR4, 0x2 ;  /* 0x0000000200047882 */ /* 0x000fe20000000000 */
[----:B------:R-:W-:Y:S01]  /*0070*/  ISETP.GE.AND P0, PT, R2, 0x1, PT ;  /* 0x000000010200780c */ /* 0x000fe20003f06270 */
[----:B------:R-:W-:Y:S01]  /*0080*/  ULDC.64 UR6, c[0x0][0x160] ;  /* 0x0000580000067ab9 */ /* 0x000fe20000000a00 */
[----:B------:R-:W-:Y:S01]  /*0090*/  MOV R13, RZ ;  /* 0x000000ff000d7202 */ /* 0x000fe20000000f00 */
[----:B------:R-:W-:Y:S02]  /*00a0*/  ULDC.64 UR16, c[0x0][0x118] ;  /* 0x0000460000107ab9 */ /* 0x000fe40000000a00 */
[----:B0-----:R-:W-:Y:S01]  /*00b0*/  UIMAD UR10, UR11, UR10, URZ ;  /* 0x0000000a0b0a72a4 */ /* 0x001fe2000f8e023f */
[----:B-1----:R-:W-:-:S02]  /*00c0*/  SHF.L.U32 R3, R0, 0x3, RZ ;  /* 0x0000000300037819 */ /* 0x002fc400000006ff */
[----:B------:R-:W-:Y:S01]  /*00d0*/  SHF.R.U32.HI R2, RZ, 0x5, R0 ;  /* 0x00000005ff027819 */ /* 0x000fe20000011600 */
[----:B------:R-:W-:Y:S01]  /*00e0*/  UIMAD.WIDE UR6, UR10, UR4, UR6 ;  /* 0x000000040a0672a5 */ /* 0x000fe2000f8e0206 */
[----:B------:R-:W-:-:S03]  /*00f0*/  LOP3.LUT R3, R3, 0x7f8, RZ, 0xc0, !PT ;  /* 0x000007f803037812 */ /* 0x000fc600078ec0ff */
[----:B------:R-:W-:Y:S05]  /*0100*/  @!P0 BRA `(.L_x_0) ;  /* 0x000004b000008947 */ /* 0x000fea0003800000 */
[----:B------:R-:W-:Y:S01]  /*0110*/  CS2R R4, SRZ ;  /* 0x0000000000047805 */ /* 0x000fe2000001ff00 */
[----:B------:R-:W-:Y:S01]  /*0120*/  CS2R R6, SRZ ;  /* 0x0000000000067805 */ /* 0x000fe2000001ff00 */
[----:B------:R-:W-:Y:S01]  /*0130*/  MOV R24, RZ ;  /* 0x000000ff00187202 */ /* 0x000fe20000000f00 */
[----:B------:R-:W-:Y:S01]  /*0140*/  CS2R R12, SRZ ;  /* 0x00000000000c7805 */ /* 0x000fe2000001ff00 */
[----:B------:R-:W-:Y:S01]  /*0150*/  CS2R R22, SRZ ;  /* 0x0000000000167805 */ /* 0x000fe2000001ff00 */
[----:B------:R-:W-:Y:S01]  /*0160*/  CS2R R14, SRZ ;  /* 0x00000000000e7805 */ /* 0x000fe2000001ff00 */
[----:B------:R-:W-:Y:S01]  /*0170*/  CS2R R16, SRZ ;  /* 0x0000000000107805 */ /* 0x000fe2000001ff00 */
[----:B------:R-:W-:Y:S01]  /*0180*/  CS2R R18, SRZ ;  /* 0x0000000000127805 */ /* 0x000fe2000001ff00 */
[----:B------:R-:W-:Y:S02]  /*0190*/  CS2R R20, SRZ ;  /* 0x0000000000147805 */ /* 0x000fe4000001ff00 */
.L_x_1:
[CC--:B------:R-:W-:Y:S01]  /*01a0*/  IADD3 R28, R3.reuse, R6.reuse, RZ ;  /* 0x00000006031c7210 */ /* 0x0c0fe20007ffe0ff */
[----:B------:R-:W-:Y:S01]  /*01b0*/  CS2R R10, SRZ ;  /* 0x00000000000a7805 */ /* 0x000fe2000001ff00 */
[----:B------:R-:W-:-:S02]  /*01c0*/  IADD3 R8, P1, R3, R6, RZ ;  /* 0x0000000603087210 */ /* 0x000fc40007f3e0ff */
[----:B------:R-:W-:-:S04]  /*01d0*/  IADD3 R9, R28, 0x800, RZ ;  /* 0x000008001c097810 */ /* 0x000fc80007ffe0ff */
[----:B------:R-:W-:Y:S02]  /*01e0*/  ISETP.GE.AND P2, PT, R9, c[0x0][0x18c], PT ;  /* 0x0000630009007a0c */ /* 0x000fe40003f46270 */
[----:B------:R-:W-:Y:S02]  /*01f0*/  LEA.HI.X.SX32 R9, R6, RZ, 0x1, P1 ;  /* 0x000000ff06097211 */ /* 0x000fe400008f0eff */
[----:B------:R-:W-:-:S04]  /*0200*/  LEA R26, P1, R8, UR6, 0x1 ;  /* 0x00000006081a7c11 */ /* 0x000fc8000f8208ff */
[----:B------:R-:W-:Y:S02]  /*0210*/  LEA.HI.X R27, R8, UR7, R9, 0x1, P1 ;  /* 0x00000007081b7c11 */ /* 0x000fe400088f0c09 */
[----:B------:R-:W-:-:S06]  /*0220*/  CS2R R8, SRZ ;  /* 0x0000000000087805 */ /* 0x000fcc000001ff00 */
[----:B------:R0:W2:Y:S01]  /*0230*/  @!P2 LDG.E.128 R8, [R26.64+0x1000] ;  /* 0x001000101a08a981 */ /* 0x0000a2000c1e1d00 */
[----:B------:R-:W-:Y:S01]  /*0240*/  ISETP.GE.AND P1, PT, R28, c[0x0][0x18c], PT ;  /* 0x000063001c007a0c */ /* 0x000fe20003f26270 */
[----:B0-----:R-:W-:-:S10]  /*0250*/  HFMA2.MMA R27, -RZ, RZ, 0, 1.1920928955078125e-07 ;  /* 0x00000002ff1b7435 */ /* 0x001fd400000001ff */
[----:B------:R-:W-:Y:S01]  /*0260*/  IMAD.WIDE R26, R28, R27, UR6 ;  /* 0x000000061c1a7e25 */ /* 0x000fe2000f8e021b */
[--C-:B--2---:R-:W-:Y:S02]  /*0270*/  HADD2.F32 R29, -RZ, R11.reuse.H0_H0 ;  /* 0x2000000bff1d7230 */ /* 0x104fe40000004100 */
[----:B------:R-:W-:Y:S01]  /*0280*/  HADD2.F32 R11, -RZ, R11.H1_H1 ;  /* 0x3000000bff0b7230 */ /* 0x000fe20000004100 */
[----:B------:R-:W-:Y:S02]  /*0290*/  IADD3 R6, R6, 0x1000, RZ ;  /* 0x0000100006067810 */ /* 0x000fe40007ffe0ff */
[----:B------:R-:W-:Y:S02]  /*02a0*/  FADD R22, R29, R22 ;  /* 0x000000161d167221 */ /* 0x000fe40000000000 */
[----:B------:R-:W-:Y:S01]  /*02b0*/  FADD R13, R11, R13 ;  /* 0x0000000d0b0d7221 */ /* 0x000fe20000000000 */
[--C-:B------:R-:W-:Y:S02]  /*02c0*/  HADD2.F32 R11, -RZ, R10.reuse.H0_H0 ;  /* 0x2000000aff0b7230 */ /* 0x100fe40000004100 */
[----:B------:R-:W-:-:S03]  /*02d0*/  HADD2.F32 R10, -RZ, R10.H1_H1 ;  /* 0x3000000aff0a7230 */ /* 0x000fc60000004100 */
[----:B------:R-:W-:Y:S01]  /*02e0*/  FADD R20, R11, R20 ;  /* 0x000000140b147221 */ /* 0x000fe20000000000 */
[--C-:B------:R-:W-:Y:S01]  /*02f0*/  HADD2.F32 R11, -RZ, R9.reuse.H0_H0 ;  /* 0x20000009ff0b7230 */ /* 0x100fe20000004100 */
[----:B------:R-:W-:Y:S01]  /*0300*/  FADD R21, R10, R21 ;  /* 0x000000150a157221 */ /* 0x000fe20000000000 */
[----:B------:R-:W-:-:S03]  /*0310*/  HADD2.F32 R9, -RZ, R9.H1_H1 ;  /* 0x30000009ff097230 */ /* 0x000fc60000004100 */
[----:B------:R-:W-:Y:S02]  /*0320*/  FADD R18, R11, R18 ;  /* 0x000000120b127221 */ /* 0x000fe40000000000 */
[----:B------:R-:W-:Y:S01]  /*0330*/  FADD R19, R9, R19 ;  /* 0x0000001309137221 */ /* 0x000fe20000000000 */
[--C-:B------:R-:W-:Y:S01]  /*0340*/  HADD2.F32 R9, -RZ, R8.reuse.H0_H0 ;  /* 0x20000008ff097230 */ /* 0x100fe20000004100 */
[----:B------:R-:W-:Y:S01]  /*0350*/  CS2R R10, SRZ ;  /* 0x00000000000a7805 */ /* 0x000fe2000001ff00 */
[----:B------:R-:W-:-:S03]  /*0360*/  HADD2.F32 R8, -RZ, R8.H1_H1 ;  /* 0x30000008ff087230 */ /* 0x000fc60000004100 */
[----:B------:R-:W-:Y:S02]  /*0370*/  FADD R16, R9, R16 ;  /* 0x0000001009107221 */ /* 0x000fe40000000000 */
[----:B------:R-:W-:Y:S02]  /*0380*/  FADD R17, R8, R17 ;  /* 0x0000001108117221 */ /* 0x000fe40000000000 */
[----:B------:R-:W-:-:S06]  /*0390*/  CS2R R8, SRZ ;  /* 0x0000000000087805 */ /* 0x000fcc000001ff00 */
[----:B------:R-:W2:Y:S01]  /*03a0*/  @!P1 LDG.E.128 R8, [R26.64] ;  /* 0x000000101a089981 */ /* 0x000ea2000c1e1d00 */
[----:B------:R-:W-:Y:S01]  /*03b0*/  ISETP.GE.AND P1, PT, R6, c[0x0][0x18c], PT ;  /* 0x0000630006007a0c */ /* 0x000fe20003f26270 */
[--C-:B--2---:R-:W-:Y:S02]  /*03c0*/  HADD2.F32 R29, -RZ, R11.reuse.H0_H0 ;  /* 0x2000000bff1d7230 */ /* 0x104fe40000004100 */
[----:B------:R-:W-:Y:S02]  /*03d0*/  HADD2.F32 R28, -RZ, R11.H1_H1 ;  /* 0x3000000bff1c7230 */ /* 0x000fe40000004100 */
[--C-:B------:R-:W-:Y:S01]  /*03e0*/  HADD2.F32 R11, -RZ, R8.reuse.H1_H1 ;  /* 0x30000008ff0b7230 */ /* 0x100fe20000004100 */
[----:B------:R-:W-:Y:S01]  /*03f0*/  FADD R4, R29, R4 ;  /* 0x000000041d047221 */ /* 0x000fe20000000000 */
[----:B------:R-:W-:Y:S01]  /*0400*/  HADD2.F32 R8, -RZ, R8.H0_H0 ;  /* 0x20000008ff087230 */ /* 0x000fe20000004100 */
[----:B------:R-:W-:Y:S01]  /*0410*/  FADD R15, R28, R15 ;  /* 0x0000000f1c0f7221 */ /* 0x000fe20000000000 */
[--C-:B------:R-:W-:Y:S01]  /*0420*/  HADD2.F32 R26, -RZ, R10.reuse.H1_H1 ;  /* 0x3000000aff1a7230 */ /* 0x100fe20000004100 */
[----:B------:R-:W-:Y:S01]  /*0430*/  FADD R24, R11, R24 ;  /* 0x000000180b187221 */ /* 0x000fe20000000000 */
[--C-:B------:R-:W-:Y:S01]  /*0440*/  HADD2.F32 R11, -RZ, R9.reuse.H0_H0 ;  /* 0x20000009ff0b7230 */ /* 0x100fe20000004100 */
[----:B------:R-:W-:Y:S01]  /*0450*/  FADD R5, R8, R5 ;  /* 0x0000000508057221 */ /* 0x000fe20000000000 */
[----:B------:R-:W-:Y:S01]  /*0460*/  HADD2.F32 R8, -RZ, R9.H1_H1 ;  /* 0x30000009ff087230 */ /* 0x000fe20000004100 */
[----:B------:R-:W-:Y:S01]  /*0470*/  FADD R7, R26, R7 ;  /* 0x000000071a077221 */ /* 0x000fe20000000000 */
[----:B------:R-:W-:Y:S01]  /*0480*/  HADD2.F32 R9, -RZ, R10.H0_H0 ;  /* 0x2000000aff097230 */ /* 0x000fe20000004100 */
[----:B------:R-:W-:-:S02]  /*0490*/  FADD R12, R11, R12 ;  /* 0x0000000c0b0c7221 */ /* 0x000fc40000000000 */
[----:B------:R-:W-:Y:S02]  /*04a0*/  FADD R23, R8, R23 ;  /* 0x0000001708177221 */ /* 0x000fe40000000000 */
[----:B------:R-:W-:Y:S01]  /*04b0*/  FADD R14, R9, R14 ;  /* 0x0000000e090e7221 */ /* 0x000fe20000000000 */
[----:B------:R-:W-:Y:S05]  /*04c0*/  @!P1 BRA `(.L_x_1) ;  /* 0xfffffcd000009947 */ /* 0x000fea000383ffff */
[----:B------:R-:W-:-:S04]  /*04d0*/  FADD R5, R5, R24 ;  /* 0x0000001805057221 */ /* 0x000fc80000000000 */
        /* <DEDUP_REMOVED lines=13> */
[----:B------:R-:W-:-:S05]  /*05b0*/  FADD R13, R13, R22 ;  /* 0x000000160d0d7221 */ /* 0x000fca0000000000 */
.L_x_0:
[----:B------:R-:W0:Y:S01]  /*05c0*/  SHFL.BFLY PT, R4, R13, 0x10, 0x1f ;  /* 0x0e001f000d047f89 */ /* 0x000e2200000e0000 */
[----:B------:R-:W-:Y:S01]  /*05d0*/  LOP3.LUT P2, RZ, R0, 0x1f, RZ, 0xc0, !PT ;  /* 0x0000001f00ff7812 */ /* 0x000fe2000784c0ff */
[----:B------:R-:W-:Y:S01]  /*05e0*/  CS2R R16, SRZ ;  /* 0x0000000000107805 */ /* 0x000fe2000001ff00 */
[----:B------:R-:W-:Y:S01]  /*05f0*/  SHF.L.U32 R9, R2, 0x2, RZ ;  /* 0x0000000202097819 */ /* 0x000fe200000006ff */
[----:B------:R-:W-:Y:S01]  /*0600*/  CS2R R14, SRZ ;  /* 0x00000000000e7805 */ /* 0x000fe2000001ff00 */
[C---:B------:R-:W-:Y:S01]  /*0610*/  ISETP.GE.U32.AND P3, PT, R0.reuse, 0x8, PT ;  /* 0x000000080000780c */ /* 0x040fe20003f66070 */
[----:B------:R-:W-:Y:S01]  /*0620*/  CS2R R22, SRZ ;  /* 0x0000000000167805 */ /* 0x000fe2000001ff00 */
[----:B------:R-:W-:Y:S01]  /*0630*/  ISETP.NE.AND P1, PT, R0, RZ, PT ;  /* 0x000000ff0000720c */ /* 0x000fe20003f25270 */
[----:B------:R-:W-:Y:S01]  /*0640*/  CS2R R18, SRZ ;  /* 0x0000000000127805 */ /* 0x000fe2000001ff00 */
[----:B------:R-:W-:Y:S01]  /*0650*/  MOV R24, RZ ;  /* 0x000000ff00187202 */ /* 0x000fe20000000f00 */
[----:B------:R-:W-:Y:S01]  /*0660*/  CS2R R20, SRZ ;  /* 0x0000000000147805 */ /* 0x000fe2000001ff00 */
[----:B0-----:R-:W-:Y:S01]  /*0670*/  FADD R4, R4, R13 ;  /* 0x0000000d04047221 */ /* 0x001fe20000000000 */
[----:B------:R-:W-:-:S04]  /*0680*/  MOV R13, RZ ;  /* 0x000000ff000d7202 */ /* 0x000fc80000000f00 */
[----:B------:R-:W0:Y:S02]  /*0690*/  SHFL.BFLY PT, R5, R4, 0x8, 0x1f ;  /* 0x0d001f0004057f89 */ /* 0x000e2400000e0000 */
[----:B0-----:R-:W-:Y:S01]  /*06a0*/  FADD R5, R4, R5 ;  /* 0x0000000504057221 */ /* 0x001fe20000000000 */
[----:B------:R-:W-:-:S04]  /*06b0*/  LOP3.LUT R4, R9, 0x1c, RZ, 0xe2, !PT ;  /* 0x0000001c09047812 */ /* 0x000fc800078ee2ff */
[----:B------:R-:W0:Y:S02]  /*06c0*/  SHFL.BFLY PT, R6, R5, 0x4, 0x1f ;  /* 0x0c801f0005067f89 */ /* 0x000e2400000e0000 */
[----:B0-----:R-:W-:-:S05]  /*06d0*/  FADD R6, R5, R6 ;  /* 0x0000000605067221 */ /* 0x001fca0000000000 */
[----:B------:R-:W0:Y:S02]  /*06e0*/  SHFL.BFLY PT, R7, R6, 0x2, 0x1f ;  /* 0x0c401f0006077f89 */ /* 0x000e2400000e0000 */
[----:B0-----:R-:W-:-:S05]  /*06f0*/  FADD R7, R6, R7 ;  /* 0x0000000706077221 */ /* 0x001fca0000000000 */
[----:B------:R-:W0:Y:S02]  /*0700*/  SHFL.BFLY PT, R8, R7, 0x1, 0x1f ;  /* 0x0c201f0007087f89 */ /* 0x000e2400000e0000 */
[----:B0-----:R-:W-:-:S05]  /*0710*/  FADD R11, R7, R8 ;  /* 0x00000008070b7221 */ /* 0x001fca0000000000 */
[----:B------:R-:W-:Y:S04]  /*0720*/  @!P2 STS [R4], R11 ;  /* 0x0000000b0400a388 */ /* 0x000fe80000000800 */
[----:B------:R-:W-:Y:S06]  /*0730*/  BAR.SYNC.DEFER_BLOCKING 0x0 ;  /* 0x0000000000007b1d */ /* 0x000fec0000010000 */
[----:B------:R-:W0:Y:S04]  /*0740*/  @!P3 LDS R2, [R0.X4] ;  /* 0x000000000002b984 */ /* 0x000e280000004800 */
[----:B0-----:R-:W0:Y:S02]  /*0750*/  SHFL.BFLY PT, R5, R2, 0x4, 0x1f ;  /* 0x0c801f0002057f89 */ /* 0x001e2400000e0000 */
[----:B0-----:R-:W-:-:S05]  /*0760*/  FADD R6, R2, R5 ;  /* 0x0000000502067221 */ /* 0x001fca0000000000 */
[----:B------:R-:W0:Y:S02]  /*0770*/  SHFL.BFLY PT, R5, R6, 0x2, 0x1f ;  /* 0x0c401f0006057f89 */ /* 0x000e2400000e0000 */
[----:B0-----:R-:W-:Y:S02]  /*0780*/  FADD R7, R6, R5 ;  /* 0x0000000506077221 */ /* 0x001fe40000000000 */
[----:B------:R-:W0:Y:S03]  /*0790*/  I2F R5, c[0x0][0x18c] ;  /* 0x0000630000057b06 */ /* 0x000e260000201400 */
[----:B------:R-:W1:Y:S01]  /*07a0*/  SHFL.BFLY PT, R8, R7, 0x1, 0x1f ;  /* 0x0c201f0007087f89 */ /* 0x000e6200000e0000 */
[C---:B0-----:R-:W-:Y:S01]  /*07b0*/  FSETP.GEU.AND P5, PT, |R5|.reuse, 1.175494350822287508e-38, PT ;  /* 0x008000000500780b */ /* 0x041fe20003fae200 */
[C---:B------:R-:W-:Y:S01]  /*07c0*/  FMUL R2, R5.reuse, 0.25 ;  /* 0x3e80000005027820 */ /* 0x040fe20000400000 */
[----:B------:R-:W-:-:S04]  /*07d0*/  FSETP.GT.AND P4, PT, |R5|, 8.50705917302346158658e+37, PT ;  /* 0x7e8000000500780b */ /* 0x000fc80003f84200 */
[----:B------:R-:W-:Y:S02]  /*07e0*/  FSEL R6, R2, R5, P4 ;  /* 0x0000000502067208 */ /* 0x000fe40002000000 */
[----:B------:R-:W-:Y:S01]  /*07f0*/  MOV R2, RZ ;  /* 0x000000ff00027202 */ /* 0x000fe20000000f00 */
[----:B-1----:R-:W-:-:S04]  /*0800*/  FADD R9, R7, R8 ;  /* 0x0000000807097221 */ /* 0x002fc80000000000 */
[----:B------:R-:W-:Y:S01]  /*0810*/  @!P5 FMUL R6, R6, 16777216 ;  /* 0x4b8000000606d820 */ /* 0x000fe20000400000 */
[----:B------:R-:W-:Y:S03]  /*0820*/  @!P1 STS [R0.X4], R9 ;  /* 0x0000000900009388 */ /* 0x000fe60000004800 */
[----:B------:R-:W0:Y:S01]  /*0830*/  MUFU.RCP R7, R6 ;  /* 0x0000000600077308 */ /* 0x000e220000001000 */
[----:B------:R-:W-:Y:S06]  /*0840*/  BAR.SYNC.DEFER_BLOCKING 0x0 ;  /* 0x0000000000007b1d */ /* 0x000fec0000010000 */
[----:B------:R-:W1:Y:S02]  /*0850*/  LDS R8, [RZ] ;  /* 0x00000000ff087984 */ /* 0x000e640000000800 */
[----:B-1----:R-:W-:-:S04]  /*0860*/  @P4 FMUL R8, R8, 0.25 ;  /* 0x3e80000008084820 */ /* 0x002fc80000400000 */
[----:B------:R-:W-:-:S04]  /*0870*/  @!P5 FMUL R8, R8, 16777216 ;  /* 0x4b8000000808d820 */ /* 0x000fc80000400000 */
[----:B0-----:R-:W-:Y:S02]  /*0880*/  FMUL R8, R7, R8 ;  /* 0x0000000807087220 */ /* 0x001fe40000400000 */
[----:B------:R-:W-:Y:S02]  /*0890*/  CS2R R6, SRZ ;  /* 0x0000000000067805 */ /* 0x000fe4000001ff00 */
[----:B------:R0:W1:Y:S02]  /*08a0*/  R2UR UR13, R8 ;  /* 0x00000000080d73c2 */ /* 0x00006400000e0000 */
[----:B01----:R-:W-:Y:S05]  /*08b0*/  @!P0 BRA `(.L_x_2) ;  /* 0x000005a000008947 */ /* 0x003fea0003800000 */
[----:B------:R-:W-:Y:S01]  /*08c0*/  CS2R R24, SRZ ;  /* 0x0000000000187805 */ /* 0x000fe2000001ff00 */
[----:B------:R-:W-:Y:S01]  /*08d0*/  CS2R R12, SRZ ;  /* 0x00000000000c7805 */ /* 0x000fe2000001ff00 */
[----:B------:R-:W-:Y:S01]  /*08e0*/  CS2R R16, SRZ ;  /* 0x0000000000107805 */ /* 0x000fe2000001ff00 */
[----:B------:R-:W-:Y:S01]  /*08f0*/  CS2R R6, SRZ ;  /* 0x0000000000067805 */ /* 0x000fe2000001ff00 */
[----:B------:R-:W-:Y:S01]  /*0900*/  MOV R2, RZ ;  /* 0x000000ff00027202 */ /* 0x000fe20000000f00 */
[----:B------:R-:W-:Y:S01]  /*0910*/  CS2R R14, SRZ ;  /* 0x00000000000e7805 */ /* 0x000fe2000001ff00 */
[----:B------:R-:W-:Y:S01]  /*0920*/  CS2R R22, SRZ ;  /* 0x0000000000167805 */ /* 0x000fe2000001ff00 */
[----:B------:R-:W-:Y:S01]  /*0930*/  CS2R R18, SRZ ;  /* 0x0000000000127805 */ /* 0x000fe2000001ff00 */
[----:B------:R-:W-:-:S02]  /*0940*/  CS2R R20, SRZ ;  /* 0x0000000000147805 */ /* 0x000fc4000001ff00 */
.L_x_3:
[----:B------:R-:W-:Y:S01]  /*0950*/  LOP3.LUT R26, R12, 0x800, R3, 0xfe, !PT ;  /* 0x000008000c1a7812 */ /* 0x000fe200078efe03 */
[----:B------:R-:W-:Y:S01]  /*0960*/  HFMA2.MMA R27, -RZ, RZ, 0, 1.1920928955078125e-07 ;  /* 0x00000002ff1b7435 */ /* 0x000fe200000001ff */
[----:B------:R-:W-:Y:S01]  /*0970*/  CS2R R8, SRZ ;  /* 0x0000000000087805 */ /* 0x000fe2000001ff00 */
[----:B------:R-:W-:Y:S01]  /*0980*/  CS2R R10, SRZ ;  /* 0x00000000000a7805 */ /* 0x000fe2000001ff00 */
[----:B------:R-:W-:-:S07]  /*0990*/  ISETP.GE.AND P4, PT, R26, c[0x0][0x18c], PT ;  /* 0x000063001a007a0c */ /* 0x000fce0003f86270 */
[----:B------:R-:W-:-:S06]  /*09a0*/  IMAD.WIDE R26, R26, R27, UR6 ;  /* 0x000000061a1a7e25 */ /* 0x000fcc000f8e021b */
[----:B------:R0:W2:Y:S02]  /*09b0*/  @!P4 LDG.E.128 R8, [R26.64] ;  /* 0x000000101a08c981 */ /* 0x0000a4000c1e1d00 */
[----:B0-----:R-:W-:-:S04]  /*09c0*/  LOP3.LUT R26, R12, R3, RZ, 0xfc, !PT ;  /* 0x000000030c1a7212 */ /* 0x001fc800078efcff */
[----:B------:R-:W-:Y:S01]  /*09d0*/  ISETP.GE.AND P5, PT, R26, c[0x0][0x18c], PT ;  /* 0x000063001a007a0c */ /* 0x000fe20003fa6270 */
[--C-:B--2---:R-:W-:Y:S02]  /*09e0*/  HADD2.F32 R28, -RZ, R11.reuse.H0_H0 ;  /* 0x2000000bff1c7230 */ /* 0x104fe40000004100 */
[----:B------:R-:W-:-:S03]  /*09f0*/  HADD2.F32 R11, -RZ, R11.H1_H1 ;  /* 0x3000000bff0b7230 */ /* 0x000fc60000004100 */
[----:B------:R-:W-:Y:S02]  /*0a00*/  FADD R28, R28, -UR13 ;  /* 0x8000000d1c1c7e21 */ /* 0x000fe40008000000 */
[----:B------:R-:W-:-:S03]  /*0a10*/  FADD R11, R11, -UR13 ;  /* 0x8000000d0b0b7e21 */ /* 0x000fc60008000000 */
[----:B------:R-:W-:Y:S02]  /*0a20*/  FSEL R28, R28, RZ, !P4 ;  /* 0x000000ff1c1c7208 */ /* 0x000fe40006000000 */
[----:B------:R-:W-:Y:S01]  /*0a30*/  FSEL R29, R11, RZ, !P4 ;  /* 0x000000ff0b1d7208 */ /* 0x000fe20006000000 */
[--C-:B------:R-:W-:Y:S02]  /*0a40*/  HADD2.F32 R11, -RZ, R10.reuse.H0_H0 ;  /* 0x2000000aff0b7230 */ /* 0x100fe40000004100 */
[----:B------:R-:W-:Y:S01]  /*0a50*/  HADD2.F32 R10, -RZ, R10.H1_H1 ;  /* 0x3000000aff0a7230 */ /* 0x000fe20000004100 */
[----:B------:R-:W-:Y:S02]  /*0a60*/  FFMA R21, R28, R28, R21 ;  /* 0x0000001c1c157223 */ /* 0x000fe40000000015 */
[----:B------:R-:W-:Y:S02]  /*0a70*/  FADD R11, R11, -UR13 ;  /* 0x8000000d0b0b7e21 */ /* 0x000fe40008000000 */
[----:B------:R-:W-:-:S03]  /*0a80*/  FFMA R22, R29, R29, R22 ;  /* 0x0000001d1d167223 */ /* 0x000fc60000000016 */
[----:B------:R-:W-:Y:S01]  /*0a90*/  FSEL R27, R11, RZ, !P4 ;  /* 0x000000ff0b1b7208 */ /* 0x000fe20006000000 */
[----:B------:R-:W-:Y:S01]  /*0aa0*/  FADD R11, R10, -UR13 ;  /* 0x8000000d0a0b7e21 */ /* 0x000fe20008000000 */
[--C-:B------:R-:W-:Y:S02]  /*0ab0*/  HADD2.F32 R10, -RZ, R9.reuse.H0_H0 ;  /* 0x20000009ff0a7230 */ /* 0x100fe40000004100 */
[----:B------:R-:W-:Y:S01]  /*0ac0*/  HADD2.F32 R9, -RZ, R9.H1_H1 ;  /* 0x30000009ff097230 */ /* 0x000fe20000004100 */
[----:B------:R-:W-:Y:S01]  /*0ad0*/  FFMA R20, R27, R27, R20 ;  /* 0x0000001b1b147223 */ /* 0x000fe20000000014 */
[----:B------:R-:W-:Y:S01]  /*0ae0*/  FSEL R11, R11, RZ, !P4 ;  /* 0x000000ff0b0b7208 */ /* 0x000fe20006000000 */
[----:B------:R-:W-:-:S04]  /*0af0*/  FADD R10, R10, -UR13 ;  /* 0x8000000d0a0a7e21 */ /* 0x000fc80008000000 */
[----:B------:R-:W-:Y:S01]  /*0b00*/  FFMA R18, R11, R11, R18 ;  /* 0x0000000b0b127223 */ /* 0x000fe20000000012 */
[----:B------:R-:W-:Y:S01]  /*0b10*/  FSEL R27, R10, RZ, !P4 ;  /* 0x000000ff0a1b7208 */ /* 0x000fe20006000000 */
[----:B------:R-:W-:Y:S01]  /*0b20*/  FADD R11, R9, -UR13 ;  /* 0x8000000d090b7e21 */ /* 0x000fe20008000000 */
[--C-:B------:R-:W-:Y:S02]  /*0b30*/  HADD2.F32 R9, -RZ, R8.reuse.H0_H0 ;  /* 0x20000008ff097230 */ /* 0x100fe40000004100 */
[----:B------:R-:W-:Y:S01]  /*0b40*/  HADD2.F32 R8, -RZ, R8.H1_H1 ;  /* 0x30000008ff087230 */ /* 0x000fe20000004100 */
[----:B------:R-:W-:Y:S01]  /*0b50*/  FFMA R24, R27, R27, R24 ;  /* 0x0000001b1b187223 */ /* 0x000fe20000000018 */
[----:B------:R-:W-:Y:S01]  /*0b60*/  FSEL R10, R11, RZ, !P4 ;  /* 0x000000ff0b0a7208 */ /* 0x000fe20006000000 */
[----:B------:R-:W-:Y:S01]  /*0b70*/  FADD R9, R9, -UR13 ;  /* 0x8000000d09097e21 */ /* 0x000fe20008000000 */
[----:B------:R-:W-:Y:S01]  /*0b80*/  MOV R27, 0x2 ;  /* 0x00000002001b7802 */ /* 0x000fe20000000f00 */
[----:B------:R-:W-:-:S02]  /*0b90*/  FADD R8, R8, -UR13 ;  /* 0x8000000d08087e21 */ /* 0x000fc40008000000 */
[----:B------:R-:W-:Y:S01]  /*0ba0*/  FFMA R19, R10, R10, R19 ;  /* 0x0000000a0a137223 */ /* 0x000fe20000000013 */
[----:B------:R-:W-:Y:S01]  /*0bb0*/  FSEL R9, R9, RZ, !P4 ;  /* 0x000000ff09097208 */ /* 0x000fe20006000000 */
[----:B------:R-:W-:Y:S01]  /*0bc0*/  CS2R R10, SRZ ;  /* 0x00000000000a7805 */ /* 0x000fe2000001ff00 */
[----:B------:R-:W-:Y:S01]  /*0bd0*/  FSEL R8, R8, RZ, !P4 ;  /* 0x000000ff08087208 */ /* 0x000fe20006000000 */
[----:B------:R-:W-:-:S04]  /*0be0*/  IMAD.WIDE R26, R26, R27, UR6 ;  /* 0x000000061a1a7e25 */ /* 0x000fc8000f8e021b */
[----:B------:R-:W-:Y:S02]  /*0bf0*/  FFMA R6, R9, R9, R6 ;  /* 0x0000000909067223 */ /* 0x000fe40000000006 */
[----:B------:R-:W-:Y:S02]  /*0c00*/  FFMA R17, R8, R8, R17 ;  /* 0x0000000808117223 */ /* 0x000fe40000000011 */
[----:B------:R-:W-:-:S06]  /*0c10*/  CS2R R8, SRZ ;  /* 0x0000000000087805 */ /* 0x000fcc000001ff00 */
[----:B------:R-:W2:Y:S01]  /*0c20*/  @!P5 LDG.E.128 R8, [R26.64] ;  /* 0x000000101a08d981 */ /* 0x000ea2000c1e1d00 */
[----:B------:R-:W-:-:S04]  /*0c30*/  IADD3 R12, R12, 0x1000, RZ ;  /* 0x000010000c0c7810 */ /* 0x000fc80007ffe0ff */
[----:B------:R-:W-:Y:S01]  /*0c40*/  ISETP.GE.AND P4, PT, R12, c[0x0][0x18c], PT ;  /* 0x000063000c007a0c */ /* 0x000fe20003f86270 */
[--C-:B--2---:R-:W-:Y:S02]  /*0c50*/  HADD2.F32 R28, -RZ, R8.reuse.H1_H1 ;  /* 0x30000008ff1c7230 */ /* 0x104fe40000004100 */
[----:B------:R-:W-:-:S03]  /*0c60*/  HADD2.F32 R8, -RZ, R8.H0_H0 ;  /* 0x20000008ff087230 */ /* 0x000fc60000004100 */
[----:B------:R-:W-:Y:S02]  /*0c70*/  FADD R28, R28, -UR13 ;  /* 0x8000000d1c1c7e21 */ /* 0x000fe40008000000 */
[----:B------:R-:W-:-:S03]  /*0c80*/  FADD R8, R8, -UR13 ;  /* 0x8000000d08087e21 */ /* 0x000fc60008000000 */
[----:B------:R-:W-:Y:S01]  /*0c90*/  FSEL R29, R28, RZ, !P5 ;  /* 0x000000ff1c1d7208 */ /* 0x000fe20006800000 */
[--C-:B------:R-:W-:Y:S01]  /*0ca0*/  HADD2.F32 R28, -RZ, R9.reuse.H1_H1 ;  /* 0x30000009ff1c7230 */ /* 0x100fe20000004100 */
[----:B------:R-:W-:Y:S01]  /*0cb0*/  FSEL R8, R8, RZ, !P5 ;  /* 0x000000ff08087208 */ /* 0x000fe20006800000 */
[----:B------:R-:W-:Y:S02]  /*0cc0*/  HADD2.F32 R9, -RZ, R9.H0_H0 ;  /* 0x20000009ff097230 */ /* 0x000fe40000004100 */
[----:B------:R-:W-:Y:S02]  /*0cd0*/  FFMA R16, R29, R29, R16 ;  /* 0x0000001d1d107223 */ /* 0x000fe40000000010 */
[----:B------:R-:W-:Y:S01]  /*0ce0*/  FFMA R25, R8, R8, R25 ;  /* 0x0000000808197223 */ /* 0x000fe20000000019 */
[--C-:B------:R-:W-:Y:S01]  /*0cf0*/  HADD2.F32 R8, -RZ, R10.reuse.H1_H1 ;  /* 0x3000000aff087230 */ /* 0x100fe20000004100 */
[----:B------:R-:W-:Y:S01]  /*0d00*/  FADD R9, R9, -UR13 ;  /* 0x8000000d09097e21 */ /* 0x000fe20008000000 */
[----:B------:R-:W-:Y:S01]  /*0d10*/  HADD2.F32 R10, -RZ, R10.H0_H0 ;  /* 0x2000000aff0a7230 */ /* 0x000fe20000004100 */
[----:B------:R-:W-:-:S02]  /*0d20*/  FADD R28, R28, -UR13 ;  /* 0x8000000d1c1c7e21 */ /* 0x000fc40008000000 */
[----:B------:R-:W-:Y:S01]  /*0d30*/  FADD R8, R8, -UR13 ;  /* 0x8000000d08087e21 */ /* 0x000fe20008000000 */
[----:B------:R-:W-:Y:S01]  /*0d40*/  FSEL R26, R9, RZ, !P5 ;  /* 0x000000ff091a7208 */ /* 0x000fe20006800000 */
[--C-:B------:R-:W-:Y:S01]  /*0d50*/  HADD2.F32 R9, -RZ, R11.reuse.H0_H0 ;  /* 0x2000000bff097230 */ /* 0x100fe20000004100 */
[----:B------:R-:W-:Y:S01]  /*0d60*/  FSEL R27, R28, RZ, !P5 ;  /* 0x000000ff1c1b7208 */ /* 0x000fe20006800000 */
[----:B------:R-:W-:Y:S01]  /*0d70*/  HADD2.F32 R11, -RZ, R11.H1_H1 ;  /* 0x3000000bff0b7230 */ /* 0x000fe20000004100 */
[----:B------:R-:W-:Y:S02]  /*0d80*/  FADD R10, R10, -UR13 ;  /* 0x8000000d0a0a7e21 */ /* 0x000fe40008000000 */
[----:B------:R-:W-:Y:S02]  /*0d90*/  FADD R9, R9, -UR13 ;  /* 0x8000000d09097e21 */ /* 0x000fe40008000000 */
[----:B------:R-:W-:Y:S02]  /*0da0*/  FADD R11, R11, -UR13 ;  /* 0x8000000d0b0b7e21 */ /* 0x000fe40008000000 */
[----:B------:R-:W-:Y:S01]  /*0db0*/  FFMA R2, R27, R27, R2 ;  /* 0x0000001b1b027223 */ /* 0x000fe20000000002 */
[----:B------:R-:W-:Y:S01]  /*0dc0*/  FSEL R27, R10, RZ, !P5 ;  /* 0x000000ff0a1b7208 */ /* 0x000fe20006800000 */
[----:B------:R-:W-:Y:S01]  /*0dd0*/  FFMA R7, R26, R26, R7 ;  /* 0x0000001a1a077223 */ /* 0x000fe20000000007 */
[----:B------:R-:W-:-:S02]  /*0de0*/  FSEL R26, R8, RZ, !P5 ;  /* 0x000000ff081a7208 */ /* 0x000fc40006800000 */
[----:B------:R-:W-:Y:S01]  /*0df0*/  FSEL R10, R9, RZ, !P5 ;  /* 0x000000ff090a7208 */ /* 0x000fe20006800000 */
[----:B------:R-:W-:Y:S01]  /*0e00*/  FFMA R14, R27, R27, R14 ;  /* 0x0000001b1b0e7223 */ /* 0x000fe2000000000e */
[----:B------:R-:W-:Y:S01]  /*0e10*/  FSEL R8, R11, RZ, !P5 ;  /* 0x000000ff0b087208 */ /* 0x000fe20006800000 */
[----:B------:R-:W-:Y:S02]  /*0e20*/  FFMA R23, R26, R26, R23 ;  /* 0x0000001a1a177223 */ /* 0x000fe40000000017 */
[----:B------:R-:W-:Y:S02]  /*0e30*/  FFMA R13, R10, R10, R13 ;  /* 0x0000000a0a0d7223 */ /* 0x000fe4000000000d */
[----:B------:R-:W-:Y:S01]  /*0e40*/  FFMA R15, R8, R8, R15 ;  /* 0x00000008080f7223 */ /* 0x000fe2000000000f */
[----:B------:R-:W-:Y:S05]  /*0e50*/  @!P4 BRA `(.L_x_3) ;  /* 0xfffffaf00000c947 */ /* 0x000fea000383ffff */
.L_x_2:
[----:B------:R-:W-:Y:S01]  /*0e60*/  FADD R16, R25, R16 ;  /* 0x0000001019107221 */ /* 0x000fe20000000000 */
[----:B------:R-:W-:Y:S03]  /*0e70*/  BAR.SYNC.DEFER_BLOCKING 0x0 ;  /* 0x0000000000007b1d */ /* 0x000fe60000010000 */
[----:B------:R-:W-:-:S03]  /*0e80*/  FADD R7, R16, R7 ;  /* 0x0000000710077221 */ /* 0x000fc60000000000 */
[----:B------:R-:W-:Y:S01]  /*0e90*/  UMOV UR12, 0x2 ;  /* 0x00000002000c7882 */ /* 0x000fe20000000000 */
[----:B------:R-:W-:Y:S01]  /*0ea0*/  FADD R7, R7, R2 ;  /* 0x0000000207077221 */ /* 0x000fe20000000000 */
[----:B------:R-:W-:Y:S02]  /*0eb0*/  ULDC.64 UR4, c[0x0][0x178] ;  /* 0x00005e0000047ab9 */ /* 0x000fe40000000a00 */
[----:B------:R-:W-:Y:S01]  /*0ec0*/  ULDC.64 UR8, c[0x0][0x180] ;  /* 0x0000600000087ab9 */ /* 0x000fe20000000a00 */
[----:B------:R-:W-:Y:S01]  /*0ed0*/  FADD R14, R7, R14 ;  /* 0x0000000e070e7221 */ /* 0x000fe20000000000 */
[----:B------:R-:W-:Y:S02]  /*0ee0*/  UIMAD.WIDE.U32 UR4, UR11, UR12, UR4 ;  /* 0x0000000c0b0472a5 */ /* 0x000fe4000f8e0004 */
[----:B------:R-:W-:Y:S01]  /*0ef0*/  UIMAD.WIDE.U32 UR8, UR11, UR12, UR8 ;  /* 0x0000000c0b0872a5 */ /* 0x000fe2000f8e0008 */
        /* <DEDUP_REMOVED lines=11> */
[----:B------:R-:W0:Y:S02]  /*0fb0*/  SHFL.BFLY PT, R6, R21, 0x10, 0x1f ;  /* 0x0e001f0015067f89 */ /* 0x000e2400000e0000 */
[----:B0-----:R-:W-:-:S05]  /*0fc0*/  FADD R6, R21, R6 ;  /* 0x0000000615067221 */ /* 0x001fca0000000000 */
        /* <DEDUP_REMOVED lines=8> */
[----:B------:R-:W-:Y:S04]  /*1050*/  @!P2 STS [R4], R13 ;  /* 0x0000000d0400a388 */ /* 0x000fe80000000800 */
[----:B------:R-:W-:Y:S01]  /*1060*/  BAR.SYNC.DEFER_BLOCKING 0x0 ;  /* 0x0000000000007b1d */ /* 0x000fe20000010000 */
[----:B------:R-:W-:-:S05]  /*1070*/  FSETP.GEU.AND P2, PT, |R5|, 1.175494350822287508e-38, PT ;  /* 0x008000000500780b */ /* 0x000fca0003f4e200 */
[----:B------:R-:W0:Y:S01]  /*1080*/  @!P3 LDS R2, [R0.X4] ;  /* 0x000000000002b984 */ /* 0x000e220000004800 */
[----:B------:R-:W-:-:S13]  /*1090*/  FSETP.GT.AND P3, PT, |R5|, 8.50705917302346158658e+37, PT ;  /* 0x7e8000000500780b */ /* 0x000fda0003f64200 */
[----:B------:R-:W-:-:S04]  /*10a0*/  @P3 FMUL R5, R5, 0.25 ;  /* 0x3e80000005053820 */ /* 0x000fc80000400000 */
[----:B------:R-:W-:-:S06]  /*10b0*/  @!P2 FMUL R5, R5, 16777216 ;  /* 0x4b8000000505a820 */ /* 0x000fcc0000400000 */
[----:B------:R-:W1:Y:S01]  /*10c0*/  MUFU.RCP R5, R5 ;  /* 0x0000000500057308 */ /* 0x000e620000001000 */
[----:B0-----:R-:W0:Y:S02]  /*10d0*/  SHFL.BFLY PT, R11, R2, 0x4, 0x1f ;  /* 0x0c801f00020b7f89 */ /* 0x001e2400000e0000 */
[----:B0-----:R-:W-:Y:S01]  /*10e0*/  FADD R11, R2, R11 ;  /* 0x0000000b020b7221 */ /* 0x001fe20000000000 */
[----:B------:R-:W-:-:S04]  /*10f0*/  MOV R2, 0x3e800000 ;  /* 0x3e80000000027802 */ /* 0x000fc80000000f00 */
[----:B------:R-:W0:Y:S02]  /*1100*/  SHFL.BFLY PT, R6, R11, 0x2, 0x1f ;  /* 0x0c401f000b067f89 */ /* 0x000e2400000e0000 */
[----:B0-----:R-:W-:-:S05]  /*1110*/  FADD R6, R11, R6 ;  /* 0x000000060b067221 */ /* 0x001fca0000000000 */
[----:B------:R-:W0:Y:S02]  /*1120*/  SHFL.BFLY PT, R7, R6, 0x1, 0x1f ;  /* 0x0c201f0006077f89 */ /* 0x000e2400000e0000 */
[----:B0-----:R-:W-:Y:S01]  /*1130*/  FADD R7, R6, R7 ;  /* 0x0000000706077221 */ /* 0x001fe20000000000 */
[----:B------:R-:W-:-:S04]  /*1140*/  MOV R6, UR8 ;  /* 0x0000000800067c02 */ /* 0x000fc80008000f00 */
[----:B------:R0:W-:Y:S04]  /*1150*/  @!P1 STS [R0.X4], R7 ;  /* 0x0000000700009388 */ /* 0x0001e80000004800 */
[----:B------:R-:W-:Y:S01]  /*1160*/  BAR.SYNC.DEFER_BLOCKING 0x0 ;  /* 0x0000000000007b1d */ /* 0x000fe20000010000 */
[----:B0-----:R-:W-:-:S05]  /*1170*/  MOV R7, UR9 ;  /* 0x0000000900077c02 */ /* 0x001fca0008000f00 */
[----:B------:R-:W0:Y:S02]  /*1180*/  LDS R4, [RZ] ;  /* 0x00000000ff047984 */ /* 0x000e240000000800 */
[----:B0-----:R-:W-:-:S04]  /*1190*/  @P3 FMUL R4, R4, 0.25 ;  /* 0x3e80000004043820 */ /* 0x001fc80000400000 */
[----:B------:R-:W-:-:S04]  /*11a0*/  @!P2 FMUL R4, R4, 16777216 ;  /* 0x4b8000000404a820 */ /* 0x000fc80000400000 */
[----:B-1----:R-:W-:-:S04]  /*11b0*/  FFMA R4, R5, R4, 9.9999997171806853657e-10 ;  /* 0x3089705f05047423 */ /* 0x002fc80000000004 */
[----:B------:R-:W0:Y:S02]  /*11c0*/  MUFU.SQRT R0, R4 ;  /* 0x0000000400007308 */ /* 0x000e240000002000 */
[C---:B0-----:R-:W-:Y:S02]  /*11d0*/  FSETP.GT.AND P2, PT, |R0|.reuse, 8.50705917302346158658e+37, PT ;  /* 0x7e8000000000780b */ /* 0x041fe40003f44200 */
[----:B------:R-:W-:Y:S02]  /*11e0*/  FSETP.GEU.AND P3, PT, |R0|, 1.175494350822287508e-38, PT ;  /* 0x008000000000780b */ /* 0x000fe40003f6e200 */
[----:B------:R-:W-:-:S09]  /*11f0*/  FSEL R5, R2, 1, P2 ;  /* 0x3f80000002057808 */ /* 0x000fd20001000000 */
[----:B------:R-:W-:Y:S02]  /*1200*/  @P2 FMUL R0, R0, 0.25 ;  /* 0x3e80000000002820 */ /* 0x000fe40000400000 */
[----:B------:R-:W-:Y:S02]  /*1210*/  @!P3 FMUL R5, R5, 16777216 ;  /* 0x4b8000000505b820 */ /* 0x000fe40000400000 */
[----:B------:R-:W-:-:S06]  /*1220*/  @!P3 FMUL R0, R0, 16777216 ;  /* 0x4b8000000000b820 */ /* 0x000fcc0000400000 */
[----:B------:R-:W0:Y:S02]  /*1230*/  MUFU.RCP R0, R0 ;  /* 0x0000000000007308 */ /* 0x000e240000001000 */
[----:B0-----:R-:W-:Y:S01]  /*1240*/  FMUL R2, R0, R5 ;  /* 0x0000000500027220 */ /* 0x001fe20000400000 */
[----:B------:R-:W-:-:S03]  /*1250*/  MOV R5, UR5 ;  /* 0x0000000500057c02 */ /* 0x000fc60008000f00 */
[----:B------:R-:W0:Y:S02]  /*1260*/  R2UR UR14, R2 ;  /* 0x00000000020e73c2 */ /* 0x000e2400000e0000 */
[----:B0-----:R-:W-:-:S04]  /*1270*/  MOV R4, UR14 ;  /* 0x0000000e00047c02 */ /* 0x001fc80008000f00 */
[----:B------:R-:W-:Y:S02]  /*1280*/  F2FP.PACK_AB R0, R4, UR13 ;  /* 0x0000000d04007c3e */ /* 0x000fe400080000ff */
[----:B------:R-:W-:Y:S02]  /*1290*/  MOV R4, UR4 ;  /* 0x0000000400047c02 */ /* 0x000fe40008000f00 */
[----:B------:R-:W-:-:S03]  /*12a0*/  PRMT R2, R0, 0x7632, R2 ;  /* 0x0000763200027816 */ /* 0x000fc60000000002 */
[----:B------:R0:W-:Y:S04]  /*12b0*/  @!P1 STG.E.U16 [R4.64], R0 ;  /* 0x0000000004009986 */ /* 0x0001e8000c101510 */
[----:B------:R0:W-:Y:S01]  /*12c0*/  @!P1 STG.E.U16 [R6.64], R2 ;  /* 0x0000000206009986 */ /* 0x0001e2000c101510 */
[----:B------:R-:W-:Y:S05]  /*12d0*/  @!P0 EXIT ;  /* 0x000000000000894d */ /* 0x000fea0003800000 */
[----:B------:R-:W-:Y:S02]  /*12e0*/  ULDC.64 UR8, c[0x0][0x168] ;  /* 0x00005a0000087ab9 */ /* 0x000fe40000000a00 */
[----:B------:R-:W-:Y:S02]  /*12f0*/  UIMAD.WIDE UR8, UR10, UR12, UR8 ;  /* 0x0000000c0a0872a5 */ /* 0x000fe4000f8e0208 */
[----:B------:R-:W-:Y:S02]  /*1300*/  UMOV UR4, URZ ;  /* 0x0000003f00047c82 */ /* 0x000fe40008000000 */
.L_x_4:
[----:B0-----:R-:W-:Y:S01]  /*1310*/  IADD3 R2, R3, UR4, RZ ;  /* 0x0000000403027c10 */ /* 0x001fe2000fffe0ff */
[----:B------:R-:W-:Y:S01]  /*1320*/  HFMA2.MMA R15, -RZ, RZ, 0, 1.1920928955078125e-07 ;  /* 0x00000002ff0f7435 */ /* 0x000fe200000001ff */
[----:B------:R-:W-:Y:S01]  /*1330*/  MOV R17, 0x2 ;  /* 0x0000000200117802 */ /* 0x000fe20000000f00 */
[----:B------:R-:W-:Y:S01]  /*1340*/  CS2R R8, SRZ ;  /* 0x0000000000087805 */ /* 0x000fe2000001ff00 */
[C---:B------:R-:W-:Y:S01]  /*1350*/  ISETP.GE.AND P1, PT, R2.reuse, c[0x0][0x18c], PT ;  /* 0x0000630002007a0c */ /* 0x040fe20003f26270 */
[----:B------:R-:W-:Y:S01]  /*1360*/  CS2R R10, SRZ ;  /* 0x00000000000a7805 */ /* 0x000fe2000001ff00 */
[----:B------:R-:W-:Y:S01]  /*1370*/  CS2R R4, SRZ ;  /* 0x0000000000047805 */ /* 0x000fe2000001ff00 */
[----:B------:R-:W-:Y:S01]  /*1380*/  IMAD.WIDE R16, R2, R17, UR6 ;  /* 0x0000000602107e25 */ /* 0x000fe2000f8e0211 */
[----:B------:R-:W-:-:S03]  /*1390*/  CS2R R6, SRZ ;  /* 0x0000000000067805 */ /* 0x000fc6000001ff00 */
[----:B------:R-:W-:-:S06]  /*13a0*/  IMAD.WIDE R14, R2, R15, c[0x0][0x170] ;  /* 0x00005c00020e7625 */ /* 0x000fcc00078e020f */
[----:B------:R0:W2:Y:S04]  /*13b0*/  @!P1 LDG.E.128 R8, [R16.64] ;  /* 0x0000001010089981 */ /* 0x0000a8000c1e1d00 */
[----:B------:R1:W3:Y:S01]  /*13c0*/  @!P1 LDG.E.128 R4, [R14.64] ;  /* 0x000000100e049981 */ /* 0x0002e2000c1e1d00 */
[----:B------:R-:W-:Y:S02]  /*13d0*/  IADD3 R12, P0, R3, UR4, RZ ;  /* 0x00000004030c7c10 */ /* 0x000fe4000ff1e0ff */
[----:B------:R-:W-:Y:S02]  /*13e0*/  IADD3 R0, R2, 0x800, RZ ;  /* 0x0000080002007810 */ /* 0x000fe40007ffe0ff */
[----:B------:R-:W-:Y:S02]  /*13f0*/  MOV R13, UR4 ;  /* 0x00000004000d7c02 */ /* 0x000fe40008000f00 */
[----:B------:R-:W-:-:S02]  /*1400*/  ISETP.GE.AND P2, PT, R0, c[0x0][0x18c], PT ;  /* 0x0000630000007a0c */ /* 0x000fc40003f46270 */
[----:B------:R-:W-:Y:S02]  /*1410*/  LEA.HI.X.SX32 R13, R13, RZ, 0x1, P0 ;  /* 0x000000ff0d0d7211 */ /* 0x000fe400000f0eff */
[C---:B------:R-:W-:Y:S02]  /*1420*/  SHF.L.U32 R20, R12.reuse, 0x1, RZ ;  /* 0x000000010c147819 */ /* 0x040fe400000006ff */
[----:B------:R-:W-:Y:S02]  /*1430*/  SHF.L.U64.HI R0, R12, 0x1, R13 ;  /* 0x000000010c007819 */ /* 0x000fe4000001020d */
[----:B------:R-:W-:Y:S01]  /*1440*/  IADD3 R22, P0, R20, UR6, RZ ;  /* 0x0000000614167c10 */ /* 0x000fe2000ff1e0ff */
[----:B------:R-:W-:Y:S01]  /*1450*/  CS2R R12, SRZ ;  /* 0x00000000000c7805 */ /* 0x000fe2000001ff00 */
[----:B-1----:R-:W-:Y:S02]  /*1460*/  CS2R R14, SRZ ;  /* 0x00000000000e7805 */ /* 0x002fe4000001ff00 */
[----:B------:R-:W-:-:S02]  /*1470*/  IADD3.X R23, R0, UR7, RZ, P0, !PT ;  /* 0x0000000700177c10 */ /* 0x000fc400087fe4ff */
[----:B------:R-:W-:Y:S01]  /*1480*/  IADD3 R24, P0, R20, c[0x0][0x170], RZ ;  /* 0x00005c0014187a10 */ /* 0x000fe20007f1e0ff */
[----:B0-----:R-:W-:Y:S02]  /*1490*/  CS2R R16, SRZ ;  /* 0x0000000000107805 */ /* 0x001fe4000001ff00 */
[----:B------:R2:W4:Y:S01]  /*14a0*/  @!P2 LDG.E.128 R12, [R22.64+0x1000] ;  /* 0x00100010160ca981 */ /* 0x000522000c1e1d00 */
[----:B------:R-:W-:Y:S01]  /*14b0*/  CS2R R18, SRZ ;  /* 0x0000000000127805 */ /* 0x000fe2000001ff00 */
[----:B------:R-:W-:-:S05]  /*14c0*/  IADD3.X R25, R0, c[0x0][0x174], RZ, P0, !PT ;  /* 0x00005d0000197a10 */ /* 0x000fca00007fe4ff */
[----:B------:R0:W5:Y:S01]  /*14d0*/  @!P2 LDG.E.128 R16, [R24.64+0x1000] ;  /* 0x001000101810a981 */ /* 0x000162000c1e1d00 */
[----:B------:R-:W-:Y:S02]  /*14e0*/  UIADD3 UR4, UR4, 0x1000, URZ ;  /* 0x0000100004047890 */ /* 0x000fe4000fffe03f */
[----:B------:R-:W-:Y:S01]  /*14f0*/  ULDC UR5, c[0x0][0x18c] ;  /* 0x0000630000057ab9 */ /* 0x000fe20000000800 */
[----:B------:R-:W-:Y:S01]  /*1500*/  IADD3 R20, P0, R20, UR8, RZ ;  /* 0x0000000814147c10 */ /* 0x000fe2000ff1e0ff */
[----:B------:R-:W-:Y:S01]  /*1510*/  UISETP.GE.AND UP0, UPT, UR4, UR5, UPT ;  /* 0x000000050400728c */ /* 0x000fe2000bf06270 */
[--C-:B--2---:R-:W-:Y:S02]  /*1520*/  HADD2.F32 R23, -RZ, R8.reuse.H0_H0 ;  /* 0x20000008ff177230 */ /* 0x104fe40000004100 */
[--C-:B------:R-:W-:Y:S02]  /*1530*/  HADD2.F32 R27, -RZ, R9.reuse.H1_H1 ;  /* 0x30000009ff1b7230 */ /* 0x100fe40000004100 */
[----:B------:R-:W-:Y:S01]  /*1540*/  HADD2.F32 R9, -RZ, R9.H0_H0 ;  /* 0x20000009ff097230 */ /* 0x000fe20000004100 */
[----:B------:R-:W-:Y:S01]  /*1550*/  FADD R23, R23, -UR13 ;  /* 0x8000000d17177e21 */ /* 0x000fe20008000000 */
[----:B------:R-:W-:-:S02]  /*1560*/  HADD2.F32 R26, -RZ, R8.H1_H1 ;  /* 0x30000008ff1a7230 */ /* 0x000fc40000004100 */
[--C-:B---3--:R-:W-:Y:S02]  /*1570*/  HADD2.F32 R22, -RZ, R5.reuse.H1_H1 ;  /* 0x30000005ff167230 */ /* 0x108fe40000004100 */
[----:B------:R-:W-:Y:S01]  /*1580*/  HADD2.F32 R8, -RZ, R5.H0_H0 ;  /* 0x20000005ff087230 */ /* 0x000fe20000004100 */
[----:B------:R-:W-:Y:S02]  /*1590*/  FADD R5, R9, -UR13 ;  /* 0x8000000d09057e21 */ /* 0x000fe40008000000 */
[----:B------:R-:W-:Y:S02]  /*15a0*/  FMUL R9, R23, UR14 ;  /* 0x0000000e17097c20 */ /* 0x000fe40008400000 */
[----:B------:R-:W-:Y:S02]  /*15b0*/  FMUL R23, R5, UR14 ;  /* 0x0000000e05177c20 */ /* 0x000fe40008400000 */
[----:B------:R-:W-:Y:S01]  /*15c0*/  FADD R27, R27, -UR13 ;  /* 0x8000000d1b1b7e21 */ /* 0x000fe20008000000 */
[--C-:B------:R-:W-:Y:S01]  /*15d0*/  HADD2.F32 R21, -RZ, R4.reuse.H1_H1 ;  /* 0x30000004ff157230 */ /* 0x100fe20000004100 */
[----:B------:R-:W-:Y:S01]  /*15e0*/  FADD R26, R26, -UR13 ;  /* 0x8000000d1a1a7e21 */ /* 0x000fe20008000000 */
[----:B------:R-:W-:Y:S01]  /*15f0*/  HADD2.F32 R4, -RZ, R4.H0_H0 ;  /* 0x20000004ff047230 */ /* 0x000fe20000004100 */
[----:B------:R-:W-:Y:S01]  /*1600*/  FMUL R8, R23, R8 ;  /* 0x0000000817087220 */ /* 0x000fe20000400000 */
[----:B------:R-:W-:Y:S01]  /*1610*/  HADD2.F32 R23, -RZ, R10.H0_H0 ;  /* 0x2000000aff177230 */ /* 0x000fe20000004100 */
[----:B------:R-:W-:-:S02]  /*1620*/  FMUL R5, R27, UR14 ;  /* 0x0000000e1b057c20 */ /* 0x000fc40008400000 */
[----:B------:R-:W-:Y:S01]  /*1630*/  FMUL R26, R26, UR14 ;  /* 0x0000000e1a1a7c20 */ /* 0x000fe20008400000 */
[----:B0-----:R-:W-:Y:S01]  /*1640*/  HADD2.F32 R24, -RZ, R11.H0_H0 ;  /* 0x2000000bff187230 */ /* 0x001fe20000004100 */
[----:B------:R-:W-:Y:S02]  /*1650*/  FMUL R9, R9, R4 ;  /* 0x0000000409097220 */ /* 0x000fe40000400000 */
[----:B------:R-:W-:Y:S01]  /*1660*/  FMUL R5, R5, R22 ;  /* 0x0000001605057220 */ /* 0x000fe20000400000 */
[----:B------:R-:W-:Y:S01]  /*1670*/  HADD2.F32 R22, -RZ, R10.H1_H1 ;  /* 0x3000000aff167230 */ /* 0x000fe20000004100 */
[----:B------:R-:W-:Y:S02]  /*1680*/  FADD R23, R23, -UR13 ;  /* 0x8000000d17177e21 */ /* 0x000fe40008000000 */
[----:B------:R-:W-:Y:S01]  /*1690*/  FMUL R4, R26, R21 ;  /* 0x000000151a047220 */ /* 0x000fe20000400000 */
[--C-:B------:R-:W-:Y:S01]  /*16a0*/  HADD2.F32 R21, -RZ, R6.reuse.H1_H1 ;  /* 0x30000006ff157230 */ /* 0x100fe20000004100 */
[----:B------:R-:W-:Y:S01]  /*16b0*/  FMUL R23, R23, UR14 ;  /* 0x0000000e17177c20 */ /* 0x000fe20008400000 */
[----:B------:R-:W-:Y:S01]  /*16c0*/  HADD2.F32 R6, -RZ, R6.H0_H0 ;  /* 0x20000006ff067230 */ /* 0x000fe20000004100 */
[----:B------:R-:W-:-:S02]  /*16d0*/  FADD R22, R22, -UR13 ;  /* 0x8000000d16167e21 */ /* 0x000fc40008000000 */
[----:B------:R-:W-:Y:S01]  /*16e0*/  FADD R25, R24, -UR13 ;  /* 0x8000000d18197e21 */ /* 0x000fe20008000000 */
[----:B------:R-:W-:Y:S01]  /*16f0*/  HADD2.F32 R24, -RZ, R11.H1_H1 ;  /* 0x3000000bff187230 */ /* 0x000fe20000004100 */
[----:B------:R-:W-:Y:S01]  /*1700*/  FMUL R11, R23, R6 ;  /* 0x00000006170b7220 */ /* 0x000fe20000400000 */
[--C-:B----4-:R-:W-:Y:S01]  /*1710*/  HADD2.F32 R23, -RZ, R12.reuse.H0_H0 ;  /* 0x2000000cff177230 */ /* 0x110fe20000004100 */
[----:B------:R-:W-:Y:S01]  /*1720*/  FMUL R22, R22, UR14 ;  /* 0x0000000e16167c20 */ /* 0x000fe20008400000 */
[--C-:B------:R-:W-:Y:S01]  /*1730*/  HADD2.F32 R10, -RZ, R7.reuse.H1_H1 ;  /* 0x30000007ff0a7230 */ /* 0x100fe20000004100 */
[----:B------:R-:W-:Y:S01]  /*1740*/  FMUL R26, R25, UR14 ;  /* 0x0000000e191a7c20 */ /* 0x000fe20008400000 */
[----:B------:R-:W-:Y:S01]  /*1750*/  HADD2.F32 R7, -RZ, R7.H0_H0 ;  /* 0x20000007ff077230 */ /* 0x000fe20000004100 */
[----:B------:R-:W-:Y:S02]  /*1760*/  FADD R24, R24, -UR13 ;  /* 0x8000000d18187e21 */ /* 0x000fe40008000000 */
[----:B------:R-:W-:Y:S01]  /*1770*/  FMUL R6, R22, R21 ;  /* 0x0000001516067220 */ /* 0x000fe20000400000 */
[----:B------:R-:W-:Y:S01]  /*1780*/  HADD2.F32 R21, -RZ, R12.H1_H1 ;  /* 0x3000000cff157230 */ /* 0x000fe20000004100 */
[----:B------:R-:W-:Y:S01]  /*1790*/  FADD R23, R23, -UR13 ;  /* 0x8000000d17177e21 */ /* 0x000fe20008000000 */
[----:B-----5:R-:W-:Y:S01]  /*17a0*/  HADD2.F32 R22, -RZ, R16.H0_H0 ;  /* 0x20000010ff167230 */ /* 0x020fe20000004100 */
[----:B------:R-:W-:-:S02]  /*17b0*/  FMUL R12, R26, R7 ;  /* 0x000000071a0c7220 */ /* 0x000fc40000400000 */
[----:B------:R-:W-:Y:S02]  /*17c0*/  FMUL R7, R24, UR14 ;  /* 0x0000000e18077c20 */ /* 0x000fe40008400000 */
[----:B------:R-:W-:Y:S02]  /*17d0*/  FMUL R23, R23, UR14 ;  /* 0x0000000e17177c20 */ /* 0x000fe40008400000 */
[----:B------:R-:W-:Y:S01]  /*17e0*/  FADD R21, R21, -UR13 ;  /* 0x8000000d15157e21 */ /* 0x000fe20008000000 */
[--C-:B------:R-:W-:Y:S01]  /*17f0*/  HADD2.F32 R24, -RZ, R13.reuse.H0_H0 ;  /* 0x2000000dff187230 */ /* 0x100fe20000004100 */
[----:B------:R-:W-:Y:S01]  /*1800*/  FMUL R7, R7, R10 ;  /* 0x0000000a07077220 */ /* 0x000fe20000400000 */
[----:B------:R-:W-:Y:S01]  /*1810*/  HADD2.F32 R16, -RZ, R16.H1_H1 ;  /* 0x30000010ff107230 */ /* 0x000fe20000004100 */
[----:B------:R-:W-:Y:S01]  /*1820*/  FMUL R10, R23, R22 ;  /* 0x00000016170a7220 */ /* 0x000fe20000400000 */
[----:B------:R-:W-:Y:S01]  /*1830*/  HADD2.F32 R22, -RZ, R13.H1_H1 ;  /* 0x3000000dff167230 */ /* 0x000fe20000004100 */
[----:B------:R-:W-:-:S02]  /*1840*/  FMUL R21, R21, UR14 ;  /* 0x0000000e15157c20 */ /* 0x000fc40008400000 */
[----:B------:R-:W-:Y:S01]  /*1850*/  FADD R24, R24, -UR13 ;  /* 0x8000000d18187e21 */ /* 0x000fe20008000000 */
[--C-:B------:R-:W-:Y:S01]  /*1860*/  HADD2.F32 R23, -RZ, R17.reuse.H0_H0 ;  /* 0x20000011ff177230 */ /* 0x100fe20000004100 */
[----:B------:R-:W-:Y:S01]  /*1870*/  FMUL R13, R21, R16 ;  /* 0x00000010150d7220 */ /* 0x000fe20000400000 */
[----:B------:R-:W-:Y:S01]  /*1880*/  HADD2.F32 R21, -RZ, R17.H1_H1 ;  /* 0x30000011ff157230 */ /* 0x000fe20000004100 */
[----:B------:R-:W-:Y:S01]  /*1890*/  FADD R22, R22, -UR13 ;  /* 0x8000000d16167e21 */ /* 0x000fe20008000000 */
[--C-:B------:R-:W-:Y:S01]  /*18a0*/  HADD2.F32 R17, -RZ, R14.reuse.H0_H0 ;  /* 0x2000000eff117230 */ /* 0x100fe20000004100 */
[----:B------:R-:W-:Y:S01]  /*18b0*/  FMUL R26, R24, UR14 ;  /* 0x0000000e181a7c20 */ /* 0x000fe20008400000 */
[----:B------:R-:W-:Y:S01]  /*18c0*/  HADD2.F32 R16, -RZ, R14.H1_H1 ;  /* 0x3000000eff107230 */ /* 0x000fe20000004100 */
[----:B------:R-:W-:Y:S01]  /*18d0*/  FMUL R14, R22, UR14 ;  /* 0x0000000e160e7c20 */ /* 0x000fe20008400000 */
[--C-:B------:R-:W-:Y:S02]  /*18e0*/  HADD2.F32 R24, -RZ, R15.reuse.H0_H0 ;  /* 0x2000000fff187230 */ /* 0x100fe40000004100 */
[----:B------:R-:W-:Y:S01]  /*18f0*/  HADD2.F32 R22, -RZ, R15.H1_H1 ;  /* 0x3000000fff167230 */ /* 0x000fe20000004100 */
[----:B------:R-:W-:-:S02]  /*1900*/  FADD R17, R17, -UR13 ;  /* 0x8000000d11117e21 */ /* 0x000fc40008000000 */
[----:B------:R-:W-:Y:S01]  /*1910*/  FMUL R15, R26, R23 ;  /* 0x000000171a0f7220 */ /* 0x000fe20000400000 */
[--C-:B------:R-:W-:Y:S01]  /*1920*/  HADD2.F32 R23, -RZ, R18.reuse.H1_H1 ;  /* 0x30000012ff177230 */ /* 0x100fe20000004100 */
[----:B------:R-:W-:Y:S01]  /*1930*/  FADD R16, R16, -UR13 ;  /* 0x8000000d10107e21 */ /* 0x000fe20008000000 */
[----:B------:R-:W-:Y:S01]  /*1940*/  HADD2.F32 R18, -RZ, R18.H0_H0 ;  /* 0x20000012ff127230 */ /* 0x000fe20000004100 */
[----:B------:R-:W-:Y:S02]  /*1950*/  FADD R24, R24, -UR13 ;  /* 0x8000000d18187e21 */ /* 0x000fe40008000000 */
[----:B------:R-:W-:Y:S01]  /*1960*/  FMUL R14, R14, R21 ;  /* 0x000000150e0e7220 */ /* 0x000fe20000400000 */
[--C-:B------:R-:W-:Y:S01]  /*1970*/  HADD2.F32 R21, -RZ, R19.reuse.H1_H1 ;  /* 0x30000013ff157230 */ /* 0x100fe20000004100 */
[----:B------:R-:W-:Y:S01]  /*1980*/  FADD R22, R22, -UR13 ;  /* 0x8000000d16167e21 */ /* 0x000fe20008000000 */
[----:B------:R-:W-:Y:S01]  /*1990*/  HADD2.F32 R19, -RZ, R19.H0_H0 ;  /* 0x20000013ff137230 */ /* 0x000fe20000004100 */
[----:B------:R-:W-:-:S02]  /*19a0*/  FMUL R17, R17, UR14 ;  /* 0x0000000e11117c20 */ /* 0x000fc40008400000 */
[----:B------:R-:W-:Y:S02]  /*19b0*/  FMUL R16, R16, UR14 ;  /* 0x0000000e10107c20 */ /* 0x000fe40008400000 */
[----:B------:R-:W-:Y:S01]  /*19c0*/  FMUL R24, R24, UR14 ;  /* 0x0000000e18187c20 */ /* 0x000fe20008400000 */
[----:B------:R-:W-:Y:S01]  /*19d0*/  F2FP.PACK_AB R6, R6, R11 ;  /* 0x0000000b0606723e */ /* 0x000fe200000000ff */
[----:B------:R-:W-:Y:S01]  /*19e0*/  FMUL R22, R22, UR14 ;  /* 0x0000000e16167c20 */ /* 0x000fe20008400000 */
[----:B------:R-:W-:Y:S01]  /*19f0*/  HFMA2.MMA R11, -RZ, RZ, 0, 1.1920928955078125e-07 ;  /* 0x00000002ff0b7435 */ /* 0x000fe200000001ff */
[----:B------:R-:W-:Y:S02]  /*1a00*/  FMUL R17, R17, R18 ;  /* 0x0000001211117220 */ /* 0x000fe40000400000 */
[----:B------:R-:W-:Y:S02]  /*1a10*/  FMUL R18, R16, R23 ;  /* 0x0000001710127220 */ /* 0x000fe40000400000 */
[----:B------:R-:W-:-:S02]  /*1a20*/  FMUL R16, R24, R19 ;  /* 0x0000001318107220 */ /* 0x000fc40000400000 */
[----:B------:R-:W-:Y:S01]  /*1a30*/  FMUL R19, R22, R21 ;  /* 0x0000001516137220 */ /* 0x000fe20000400000 */
[----:B------:R-:W-:Y:S02]  /*1a40*/  IADD3.X R21, R0, UR9, RZ, P0, !PT ;  /* 0x0000000900157c10 */ /* 0x000fe400087fe4ff */
[----:B------:R-:W-:Y:S02]  /*1a50*/  PLOP3.LUT P0, PT, PT, PT, UP0, 0x80, 0x0 ;  /* 0x000000000000781c */ /* 0x000fe40003f0f008 */
[----:B------:R-:W-:Y:S02]  /*1a60*/  F2FP.PACK_AB R5, R5, R8 ;  /* 0x000000080505723e */ /* 0x000fe400000000ff */
[----:B------:R-:W-:Y:S02]  /*1a70*/  F2FP.PACK_AB R7, R7, R12 ;  /* 0x0000000c0707723e */ /* 0x000fe400000000ff */
[----:B------:R-:W-:Y:S01]  /*1a80*/  F2FP.PACK_AB R8, R13, R10 ;  /* 0x0000000a0d08723e */ /* 0x000fe200000000ff */
[----:B------:R-:W-:Y:S01]  /*1a90*/  IMAD.WIDE R12, R2, R11, UR8 ;  /* 0x00000008020c7e25 */ /* 0x000fe2000f8e020b */
[----:B------:R-:W-:-:S02]  /*1aa0*/  F2FP.PACK_AB R4, R4, R9 ;  /* 0x000000090404723e */ /* 0x000fc400000000ff */
[----:B------:R-:W-:Y:S02]  /*1ab0*/  F2FP.PACK_AB R9, R14, R15 ;  /* 0x0000000f0e09723e */ /* 0x000fe400000000ff */
[----:B------:R-:W-:Y:S02]  /*1ac0*/  F2FP.PACK_AB R10, R18, R17 ;  /* 0x00000011120a723e */ /* 0x000fe400000000ff */
[----:B------:R-:W-:Y:S01]  /*1ad0*/  F2FP.PACK_AB R11, R19, R16 ;  /* 0x00000010130b723e */ /* 0x000fe200000000ff */
[----:B------:R0:W-:Y:S04]  /*1ae0*/  @!P1 STG.E.128 [R12.64], R4 ;  /* 0x000000040c009986 */ /* 0x0001e8000c101d10 */
[----:B------:R0:W-:Y:S01]  /*1af0*/  @!P2 STG.E.128 [R20.64+0x1000], R8 ;  /* 0x001000081400a986 */ /* 0x0001e2000c101d10 */
[----:B------:R-:W-:Y:S05]  /*1b00*/  @!P0 BRA `(.L_x_4) ;  /* 0xfffff80000008947 */ /* 0x000fea000383ffff */
[----:B------:R-:W-:Y:S05]  /*1b10*/  EXIT ;  /* 0x000000000000794d */ /* 0x000fea0003800000 */
.L_x_5:
[----:B------:R-:W-:-:S00]  /*1b20*/  BRA `(.L_x_5) ;  /* 0xfffffff000007947 */ /* 0x000fc0000383ffff */
[----:B------:R-:W-:-:S00]  /*1b30*/  NOP ;  /* 0x0000000000007918 */ /* 0x000fc00000000000 */
        /* <DEDUP_REMOVED lines=12> */
.L_x_6:


//--------------------- .nv.global.init           --------------------------
	.section	.nv.global.init,"aw",@progbits
.nv.global.init:
	.type		_$_str,@object
	.size		_$_str,(_$_str_$_2 - _$_str)
_$_str:
        /*0000*/ 	.byte	0x5f, 0x5f, 0x43, 0x55, 0x44, 0x41, 0x5f, 0x46, 0x54, 0x5a, 0x00
	.type		_$_str_$_2,@object
	.size		_$_str_$_2,(.L_1 - _$_str_$_2)
_$_str_$_2:
        /*000b*/ 	.byte	0x5f, 0x5f, 0x43, 0x55, 0x44, 0x41, 0x5f, 0x50, 0x52, 0x45, 0x43, 0x5f, 0x53, 0x51, 0x52, 0x54
        /*001b*/ 	.byte	0x00
.L_1:


//--------------------- .nv.shared._rms_norm_fwd_fused --------------------------
	.section	.nv.shared._rms_norm_fwd_fused,"aw",@nobits
	.sectionflags	@""
	.align	16
